//
// Generated by NVIDIA NVVM Compiler
//
// Compiler Build ID: CL-36424714
// Cuda compilation tools, release 13.0, V13.0.88
// Based on NVVM 20.0.0
//

.version 9.0
.target sm_100
.address_size 64

	// .globl	_Z5countPiPci

.visible .entry _Z5countPiPci(
	.param .u64 .ptr .align 1 _Z5countPiPci_param_0,
	.param .u64 .ptr .align 1 _Z5countPiPci_param_1,
	.param .u32 _Z5countPiPci_param_2
)
{
	.reg .pred 	%p<2>;
	.reg .b32 	%r<8>;
	.reg .b64 	%rd<9>;

	ld.param.u64 	%rd1, [_Z5countPiPci_param_0];
	ld.param.u64 	%rd2, [_Z5countPiPci_param_1];
	ld.param.u32 	%r2, [_Z5countPiPci_param_2];
	mov.u32 	%r3, %ctaid.x;
	mov.u32 	%r4, %ntid.x;
	mov.u32 	%r5, %tid.x;
	mad.lo.s32 	%r1, %r3, %r4, %r5;
	setp.ge.s32 	%p1, %r1, %r2;
	@%p1 bra 	$L__BB0_2;
	cvta.to.global.u64 	%rd3, %rd2;
	cvta.to.global.u64 	%rd4, %rd1;
	cvt.s64.s32 	%rd5, %r1;
	add.s64 	%rd6, %rd3, %rd5;
	ld.global.u8 	%r6, [%rd6];
	mul.wide.u32 	%rd7, %r6, 4;
	add.s64 	%rd8, %rd4, %rd7;
	atom.global.add.u32 	%r7, [%rd8], 1;
$L__BB0_2:
	ret;

}


// ===== COMPILED SASS (sm_100) =====

	.target	sm_100

	.elftype	@"ET_EXEC"


//--------------------- .note.nv.tkinfo           --------------------------
	.section	.note.nv.tkinfo,"",@"SHT_NOTE"
	.sectionflags	@"SHF_NOTE_NV_TKINFO"
	.tkinfo
        /*0018*/ 	.word	0x00000002
        /*0030*/ 	.string	""
        /*0030*/ 	.string	"ptxas"
        /*0030*/ 	.string	"Cuda compilation tools, release 13.0, V13.0.88"
        /*0030*/ 	.string	"Build cuda_13.0.r13.0/compiler.36424714_0"
        /*0030*/ 	.string	"-arch sm_100 -m 64 "



//--------------------- .note.nv.cuinfo           --------------------------
	.section	.note.nv.cuinfo,"",@"SHT_NOTE"
	.sectionflags	@"SHF_NOTE_NV_CUINFO"
        /*0018*/ 	.short	0x0002
        /*001a*/ 	.short	0x0064
        /*001c*/ 	.short	0x0082
	.zero		2


//--------------------- .nv.info                  --------------------------
	.section	.nv.info,"",@"SHT_CUDA_INFO"
	.align	4


	//----- nvinfo : EIATTR_REGCOUNT
	.align		4
        /*0000*/ 	.byte	0x04, 0x2f
        /*0002*/ 	.short	(.L_1 - .L_0)
	.align		4
.L_0:
        /*0004*/ 	.word	index@(_Z5countPiPci)
        /*0008*/ 	.word	0x0000000a


	//----- nvinfo : EIATTR_FRAME_SIZE
	.align		4
.L_1:
        /*000c*/ 	.byte	0x04, 0x11
        /*000e*/ 	.short	(.L_3 - .L_2)
	.align		4
.L_2:
        /*0010*/ 	.word	index@(_Z5countPiPci)
        /*0014*/ 	.word	0x00000000


	//----- nvinfo : EIATTR_MIN_STACK_SIZE
	.align		4
.L_3:
        /*0018*/ 	.byte	0x04, 0x12
        /*001a*/ 	.short	(.L_5 - .L_4)
	.align		4
.L_4:
        /*001c*/ 	.word	index@(_Z5countPiPci)
        /*0020*/ 	.word	0x00000000
.L_5:


//--------------------- .nv.compat                --------------------------
	.section	.nv.compat,"",@"SHT_CUDA_COMPAT_INFO"
	.align	4
        /*0000*/ 	.byte	0x02, 0x09, 0x00, 0x00, 0x02, 0x02, 0x01, 0x00, 0x02, 0x05, 0x05, 0x00, 0x03, 0x07, 0x01, 0x01
        /*0010*/ 	.byte	0x02, 0x03, 0x00, 0x00, 0x02, 0x06, 0x01, 0x00, 0x04, 0x0b, 0x08, 0x00, 0x09, 0x00, 0x00, 0x00
        /*0020*/ 	.byte	0x00, 0x00, 0x00, 0x00


//--------------------- .nv.info._Z5countPiPci    --------------------------
	.section	.nv.info._Z5countPiPci,"",@"SHT_CUDA_INFO"
	.sectionflags	@""
	.align	4


	//----- nvinfo : EIATTR_CUDA_API_VERSION
	.align		4
        /*0000*/ 	.byte	0x04, 0x37
        /*0002*/ 	.short	(.L_7 - .L_6)
.L_6:
        /*0004*/ 	.word	0x00000082


	//----- nvinfo : EIATTR_KPARAM_INFO
	.align		4
.L_7:
        /*0008*/ 	.byte	0x04, 0x17
        /*000a*/ 	.short	(.L_9 - .L_8)
.L_8:
        /*000c*/ 	.word	0x00000000
        /*0010*/ 	.short	0x0002
        /*0012*/ 	.short	0x0010
        /*0014*/ 	.byte	0x00, 0xf0, 0x11, 0x00


	//----- nvinfo : EIATTR_KPARAM_INFO
	.align		4
.L_9:
        /*0018*/ 	.byte	0x04, 0x17
        /*001a*/ 	.short	(.L_11 - .L_10)
.L_10:
        /*001c*/ 	.word	0x00000000
        /*0020*/ 	.short	0x0001
        /*0022*/ 	.short	0x0008
        /*0024*/ 	.byte	0x00, 0xf5, 0x21, 0x00


	//----- nvinfo : EIATTR_KPARAM_INFO
	.align		4
.L_11:
        /*0028*/ 	.byte	0x04, 0x17
        /*002a*/ 	.short	(.L_13 - .L_12)
.L_12:
        /*002c*/ 	.word	0x00000000
        /*0030*/ 	.short	0x0000
        /*0032*/ 	.short	0x0000
        /*0034*/ 	.byte	0x00, 0xf5, 0x21, 0x00


	//----- nvinfo : EIATTR_SPARSE_MMA_MASK
	.align		4
.L_13:
        /*0038*/ 	.byte	0x03, 0x50
        /*003a*/ 	.short	0x0000


	//----- nvinfo : EIATTR_MAXREG_COUNT
	.align		4
        /*003c*/ 	.byte	0x03, 0x1b
        /*003e*/ 	.short	0x00ff


	//----- nvinfo : EIATTR_MERCURY_ISA_VERSION
	.align		4
        /*0040*/ 	.byte	0x03, 0x5f
        /*0042*/ 	.short	0x0101


	//----- nvinfo : EIATTR_VRC_CTA_INIT_COUNT
	.align		4
        /*0044*/ 	.byte	0x02, 0x4a
	.zero		1
	.zero		1


	//----- nvinfo : EIATTR_EXIT_INSTR_OFFSETS
	.align		4
        /*0048*/ 	.byte	0x04, 0x1c
        /*004a*/ 	.short	(.L_15 - .L_14)


	//   ....[0]....
.L_14:
        /*004c*/ 	.word	0x00000070


	//   ....[1]....
        /*0050*/ 	.word	0x00000110


	//----- nvinfo : EIATTR_CBANK_PARAM_SIZE
	.align		4
.L_15:
        /*0054*/ 	.byte	0x03, 0x19
        /*0056*/ 	.short	0x0014


	//----- nvinfo : EIATTR_PARAM_CBANK
	.align		4
        /*0058*/ 	.byte	0x04, 0x0a
        /*005a*/ 	.short	(.L_17 - .L_16)
	.align		4
.L_16:
        /*005c*/ 	.word	index@(.nv.constant0._Z5countPiPci)
        /*0060*/ 	.short	0x0380
        /*0062*/ 	.short	0x0014


	//----- nvinfo : EIATTR_SW_WAR
	.align		4
.L_17:
        /*0064*/ 	.byte	0x04, 0x36
        /*0066*/ 	.short	(.L_19 - .L_18)
.L_18:
        /*0068*/ 	.word	0x00000008
.L_19:


//--------------------- .nv.callgraph             --------------------------
	.section	.nv.callgraph,"",@"SHT_CUDA_CALLGRAPH"
	.align	4
	.sectionentsize	8
	.align		4
        /*0000*/ 	.word	0x00000000
	.align		4
        /*0004*/ 	.word	0xffffffff
	.align		4
        /*0008*/ 	.word	0x00000000
	.align		4
        /*000c*/ 	.word	0xfffffffe
	.align		4
        /*0010*/ 	.word	0x00000000
	.align		4
        /*0014*/ 	.word	0xfffffffd
	.align		4
        /*0018*/ 	.word	0x00000000
	.align		4
        /*001c*/ 	.word	0xfffffffc


//--------------------- .text._Z5countPiPci       --------------------------
	.section	.text._Z5countPiPci,"ax",@progbits
	.align	128
        .global         _Z5countPiPci
        .type           _Z5countPiPci,@function
        .size           _Z5countPiPci,(.L_x_1 - _Z5countPiPci)
        .other          _Z5countPiPci,@"STO_CUDA_ENTRY STV_DEFAULT"
_Z5countPiPci:
.text._Z5countPiPci:
[----:B------:R-:W-:Y:S01]  /*0000*/  LDC R1, c[0x0][0x37c] ;  /* 0x0000df00ff017b82 */ /* 0x000fe20000000800 */
[----:B------:R-:W0:Y:S07]  /*0010*/  S2R R3, SR_TID.X ;  /* 0x0000000000037919 */ /* 0x000e2e0000002100 */
[----:B------:R-:W0:Y:S01]  /*0020*/  S2UR UR4, SR_CTAID.X ;  /* 0x00000000000479c3 */ /* 0x000e220000002500 */
[----:B------:R-:W1:Y:S07]  /*0030*/  LDCU UR5, c[0x0][0x390] ;  /* 0x00007200ff0577ac */ /* 0x000e6e0008000800 */
[----:B------:R-:W0:Y:S02]  /*0040*/  LDC R0, c[0x0][0x360] ;  /* 0x0000d800ff007b82 */ /* 0x000e240000000800 */
[----:B0-----:R-:W-:-:S05]  /*0050*/  IMAD R0, R0, UR4, R3 ;  /* 0x0000000400007c24 */ /* 0x001fca000f8e0203 */
[----:B-1----:R-:W-:-:S13]  /*0060*/  ISETP.GE.AND P0, PT, R0, UR5, PT ;  /* 0x0000000500007c0c */ /* 0x002fda000bf06270 */
[----:B------:R-:W-:Y:S05]  /*0070*/  @P0 EXIT ;  /* 0x000000000000094d */ /* 0x000fea0003800000 */
[----:B------:R-:W0:Y:S01]  /*0080*/  LDCU.64 UR6, c[0x0][0x388] ;  /* 0x00007100ff0677ac */ /* 0x000e220008000a00 */
[----:B------:R-:W1:Y:S01]  /*0090*/  LDC.64 R2, c[0x0][0x380] ;  /* 0x0000e000ff027b82 */ /* 0x000e620000000a00 */
[----:B------:R-:W2:Y:S01]  /*00a0*/  LDCU.64 UR4, c[0x0][0x358] ;  /* 0x00006b00ff0477ac */ /* 0x000ea20008000a00 */
[----:B0-----:R-:W-:-:S04]  /*00b0*/  IADD3 R4, P0, PT, R0, UR6, RZ ;  /* 0x0000000600047c10 */ /* 0x001fc8000ff1e0ff */
[----:B------:R-:W-:-:S06]  /*00c0*/  LEA.HI.X.SX32 R5, R0, UR7, 0x1, P0 ;  /* 0x0000000700057c11 */ /* 0x000fcc00080f0eff */
[----:B--2---:R-:W1:Y:S01]  /*00d0*/  LDG.E.U8 R5, desc[UR4][R4.64] ;  /* 0x0000000404057981 */ /* 0x004e62000c1e1100 */
[----:B------:R-:W-:Y:S02]  /*00e0*/  HFMA2 R7, -RZ, RZ, 0, 5.9604644775390625e-08 ;  /* 0x00000001ff077431 */ /* 0x000fe400000001ff */
[----:B-1----:R-:W-:-:S05]  /*00f0*/  IMAD.WIDE.U32 R2, R5, 0x4, R2 ;  /* 0x0000000405027825 */ /* 0x002fca00078e0002 */
[----:B------:R-:W-:Y:S01]  /*0100*/  REDG.E.ADD.STRONG.GPU desc[UR4][R2.64], R7 ;  /* 0x000000070200798e */ /* 0x000fe2000c12e104 */
[----:B------:R-:W-:Y:S05]  /*0110*/  EXIT ;  /* 0x000000000000794d */ /* 0x000fea0003800000 */
.L_x_0:
[----:B------:R-:W-:-:S00]  /*0120*/  BRA `(.L_x_0) ;  /* 0xfffffffc00fc7947 */ /* 0x000fc0000383ffff */
[----:B------:R-:W-:-:S00]  /*0130*/  NOP ;  /* 0x0000000000007918 */ /* 0x000fc00000000000 */
        /* <DEDUP_REMOVED lines=12> */
.L_x_1:


//--------------------- .nv.shared.reserved.0     --------------------------
	.section	.nv.shared.reserved.0,"aw",@nobits
	.weak		__nv_reservedSMEM_offset_0_alias
	.size		__nv_reservedSMEM_offset_0_alias, 0, 64
	.other		__nv_reservedSMEM_offset_0_alias,@"STO_CUDA_RESERVED_SHARED STV_DEFAULT"
__nv_reservedSMEM_offset_0_alias:
	.zero		0
	.zero		64


//--------------------- .nv.constant0._Z5countPiPci --------------------------
	.section	.nv.constant0._Z5countPiPci,"a",@progbits
	.sectionflags	@""
	.align	4
.nv.constant0._Z5countPiPci:
	.zero		916


//--------------------- SYMBOLS --------------------------

	.type		.nv.reservedSmem.offset0,@object
	.size		.nv.reservedSmem.offset0,0x4
